	.headerflags	@"EF_CUDA_TEXMODE_UNIFIED EF_CUDA_64BIT_ADDRESS EF_CUDA_ACCELERATORS EF_CUDA_SM90 EF_CUDA_VIRTUAL_SM(EF_CUDA_SM90)"
	.elftype	@"ET_EXEC"


//--------------------- .nv.info                  --------------------------
	.section	.nv.info,"",@"SHT_CUDA_INFO"
	.align	4


	//----- nvinfo : EIATTR_REGCOUNT
	.align		4
        /*0000*/ 	.byte	0x04, 0x2f
        /*0002*/ 	.short	(.L_1 - .L_0)
	.align		4
.L_0:
        /*0004*/ 	.word	index@(triton_poi_fused__native_batch_norm_legit_no_training_convolution_relu_34)
        /*0008*/ 	.word	0x00000020


	//----- nvinfo : EIATTR_MIN_STACK_SIZE
	.align		4
.L_1:
        /*000c*/ 	.byte	0x04, 0x12
        /*000e*/ 	.short	(.L_3 - .L_2)
	.align		4
.L_2:
        /*0010*/ 	.word	index@(triton_poi_fused__native_batch_norm_legit_no_training_convolution_relu_34)
        /*0014*/ 	.word	0x00000000


	//----- nvinfo : EIATTR_FRAME_SIZE
	.align		4
.L_3:
        /*0018*/ 	.byte	0x04, 0x11
        /*001a*/ 	.short	(.L_5 - .L_4)
	.align		4
.L_4:
        /*001c*/ 	.word	index@(triton_poi_fused__native_batch_norm_legit_no_training_convolution_relu_34)
        /*0020*/ 	.word	0x00000000


	//----- nvinfo : EIATTR_MIN_STACK_SIZE
	.align		4
.L_5:
        /*0024*/ 	.byte	0x04, 0x12
        /*0026*/ 	.short	(.L_7 - .L_6)
	.align		4
.L_6:
        /*0028*/ 	.word	index@(triton_poi_fused__native_batch_norm_legit_no_training_convolution_relu_34)
        /*002c*/ 	.word	0x00000000
.L_7:


//--------------------- .nv.info.triton_poi_fused__native_batch_norm_legit_no_training_convolution_relu_34 --------------------------
	.section	.nv.info.triton_poi_fused__native_batch_norm_legit_no_training_convolution_relu_34,"",@"SHT_CUDA_INFO"
	.sectionflags	@""
	.align	4


	//----- nvinfo : EIATTR_CUDA_API_VERSION
	.align		4
        /*0000*/ 	.byte	0x04, 0x37
        /*0002*/ 	.short	(.L_9 - .L_8)
.L_8:
        /*0004*/ 	.word	0x0000007c


	//----- nvinfo : EIATTR_KPARAM_INFO
	.align		4
.L_9:
        /*0008*/ 	.byte	0x04, 0x17
        /*000a*/ 	.short	(.L_11 - .L_10)
.L_10:
        /*000c*/ 	.word	0x00000000
        /*0010*/ 	.short	0x0003
        /*0012*/ 	.short	0x0014
        /*0014*/ 	.byte	0x00, 0xf0, 0x11, 0x00


	//----- nvinfo : EIATTR_KPARAM_INFO
	.align		4
.L_11:
        /*0018*/ 	.byte	0x04, 0x17
        /*001a*/ 	.short	(.L_13 - .L_12)
.L_12:
        /*001c*/ 	.word	0x00000000
        /*0020*/ 	.short	0x0002
        /*0022*/ 	.short	0x0010
        /*0024*/ 	.byte	0x00, 0xf0, 0x11, 0x00


	//----- nvinfo : EIATTR_KPARAM_INFO
	.align		4
.L_13:
        /*0028*/ 	.byte	0x04, 0x17
        /*002a*/ 	.short	(.L_15 - .L_14)
.L_14:
        /*002c*/ 	.word	0x00000000
        /*0030*/ 	.short	0x0001
        /*0032*/ 	.short	0x0008
        /*0034*/ 	.byte	0x00, 0xf4, 0x21, 0x00


	//----- nvinfo : EIATTR_KPARAM_INFO
	.align		4
.L_15:
        /*0038*/ 	.byte	0x04, 0x17
        /*003a*/ 	.short	(.L_17 - .L_16)
.L_16:
        /*003c*/ 	.word	0x00000000
        /*0040*/ 	.short	0x0000
        /*0042*/ 	.short	0x0000
        /*0044*/ 	.byte	0x00, 0xf4, 0x21, 0x00


	//----- nvinfo : EIATTR_SPARSE_MMA_MASK
	.align		4
.L_17:
        /*0048*/ 	.byte	0x03, 0x50
        /*004a*/ 	.short	0x0000


	//----- nvinfo : EIATTR_MAXREG_COUNT
	.align		4
        /*004c*/ 	.byte	0x03, 0x1b
        /*004e*/ 	.short	0x00ff


	//----- nvinfo : EIATTR_EXIT_INSTR_OFFSETS
	.align		4
        /*0050*/ 	.byte	0x04, 0x1c
        /*0052*/ 	.short	(.L_19 - .L_18)


	//   ....[0]....
.L_18:
        /*0054*/ 	.word	0x000005e0


	//   ....[1]....
        /*0058*/ 	.word	0x00000630


	//----- nvinfo : EIATTR_REQNTID
	.align		4
.L_19:
        /*005c*/ 	.byte	0x04, 0x10
        /*005e*/ 	.short	(.L_21 - .L_20)
.L_20:
        /*0060*/ 	.word	0x00000080
        /*0064*/ 	.word	0x00000001
        /*0068*/ 	.word	0x00000001


	//----- nvinfo : EIATTR_CBANK_PARAM_SIZE
	.align		4
.L_21:
        /*006c*/ 	.byte	0x03, 0x19
        /*006e*/ 	.short	0x0018


	//----- nvinfo : EIATTR_PARAM_CBANK
	.align		4
        /*0070*/ 	.byte	0x04, 0x0a
        /*0072*/ 	.short	(.L_23 - .L_22)
	.align		4
.L_22:
        /*0074*/ 	.word	index@(.nv.constant0.triton_poi_fused__native_batch_norm_legit_no_training_convolution_relu_34)
        /*0078*/ 	.short	0x0210
        /*007a*/ 	.short	0x0018


	//----- nvinfo : EIATTR_SW_WAR
	.align		4
.L_23:
        /*007c*/ 	.byte	0x04, 0x36
        /*007e*/ 	.short	(.L_25 - .L_24)
.L_24:
        /*0080*/ 	.word	0x00000008
.L_25:


//--------------------- .nv.callgraph             --------------------------
	.section	.nv.callgraph,"",@"SHT_CUDA_CALLGRAPH"
	.align	4
	.sectionentsize	8
	.align		4
        /*0000*/ 	.word	0x00000000
	.align		4
        /*0004*/ 	.word	0xffffffff
	.align		4
        /*0008*/ 	.word	0x00000000
	.align		4
        /*000c*/ 	.word	0xfffffffe
	.align		4
        /*0010*/ 	.word	0x00000000
	.align		4
        /*0014*/ 	.word	0xfffffffd
	.align		4
        /*0018*/ 	.word	0x00000000
	.align		4
        /*001c*/ 	.word	0xfffffffc


//--------------------- .text.triton_poi_fused__native_batch_norm_legit_no_training_convolution_relu_34 --------------------------
	.section	.text.triton_poi_fused__native_batch_norm_legit_no_training_convolution_relu_34,"ax",@progbits
	.sectionflags	@"SHF_BARRIERS=1"
	.align	128
        .global         triton_poi_fused__native_batch_norm_legit_no_training_convolution_relu_34
        .type           triton_poi_fused__native_batch_norm_legit_no_training_convolution_relu_34,@function
        .size           triton_poi_fused__native_batch_norm_legit_no_training_convolution_relu_34,(.L_x_1 - triton_poi_fused__native_batch_norm_legit_no_training_convolution_relu_34)
        .other          triton_poi_fused__native_batch_norm_legit_no_training_convolution_relu_34,@"STO_CUDA_ENTRY STV_DEFAULT"
triton_poi_fused__native_batch_norm_legit_no_training_convolution_relu_34:
.text.triton_poi_fused__native_batch_norm_legit_no_training_convolution_relu_34:
[----:B------:R-:W0:Y:S01]  /*0000*/  LDC R1, c[0x0][0x28] ;  /* 0x00000a00ff017b82 */ /* 0x000e220000000800 */
[----:B------:R-:W1:Y:S07]  /*0010*/  S2R R0, SR_TID.X ;  /* 0x0000000000007919 */ /* 0x000e6e0000002100 */
[----:B------:R-:W2:Y:S01]  /*0020*/  LDC.64 R18, c[0x0][0x210] ;  /* 0x00008400ff127b82 */ /* 0x000ea20000000a00 */
[----:B------:R-:W3:Y:S01]  /*0030*/  S2R R17, SR_CTAID.X ;  /* 0x0000000000117919 */ /* 0x000ee20000002500 */
[----:B------:R-:W4:Y:S01]  /*0040*/  S2R R16, SR_CTAID.Y ;  /* 0x0000000000107919 */ /* 0x000f220000002600 */
[----:B------:R-:W-:Y:S01]  /*0050*/  IMAD.MOV.U32 R28, RZ, RZ, RZ ;  /* 0x000000ffff1c7224 */ /* 0x000fe200078e00ff */
[----:B------:R-:W-:Y:S01]  /*0060*/  ULDC.64 UR6, c[0x0][0x208] ;  /* 0x0000820000067ab9 */ /* 0x000fe20000000a00 */
[----:B-1----:R-:W-:Y:S01]  /*0070*/  SHF.R.U32.HI R21, RZ, 0x3, R0 ;  /* 0x00000003ff157819 */ /* 0x002fe20000011600 */
[----:B---3--:R-:W-:-:S03]  /*0080*/  IMAD.SHL.U32 R17, R17, 0x8, RZ ;  /* 0x0000000811117824 */ /* 0x008fc600078e00ff */
[----:B------:R-:W-:Y:S01]  /*0090*/  SGXT.U32 R21, R21, 0x4 ;  /* 0x000000041515781a */ /* 0x000fe20000000000 */
[----:B----4-:R-:W-:Y:S01]  /*00a0*/  IMAD.SHL.U32 R16, R16, 0x80, RZ ;  /* 0x0000008010107824 */ /* 0x010fe200078e00ff */
[----:B------:R-:W-:-:S04]  /*00b0*/  LOP3.LUT R10, R17, 0x7, R0, 0xf8, !PT ;  /* 0x00000007110a7812 */ /* 0x000fc800078ef800 */
[----:B------:R-:W-:Y:S02]  /*00c0*/  LOP3.LUT R2, R16, R21, RZ, 0xfc, !PT ;  /* 0x0000001510027212 */ /* 0x000fe400078efcff */
[----:B------:R-:W-:Y:S02]  /*00d0*/  LOP3.LUT R3, R16, 0x10, R21, 0xfe, !PT ;  /* 0x0000001010037812 */ /* 0x000fe400078efe15 */
[----:B------:R-:W-:Y:S01]  /*00e0*/  LOP3.LUT R4, R16, 0x20, R21, 0xfe, !PT ;  /* 0x0000002010047812 */ /* 0x000fe200078efe15 */
[--C-:B------:R-:W-:Y:S01]  /*00f0*/  IMAD R11, R2, 0x7, R10.reuse ;  /* 0x00000007020b7824 */ /* 0x100fe200078e020a */
        /* <DEDUP_REMOVED lines=10> */
[----:B------:R-:W-:Y:S01]  /*01a0*/  ISETP.GE.AND P0, PT, R10, 0x7, PT ;  /* 0x000000070a00780c */ /* 0x000fe20003f06270 */
[----:B------:R-:W-:-:S02]  /*01b0*/  IMAD R29, R8, 0x7, R10 ;  /* 0x00000007081d7824 */ /* 0x000fc400078e020a */
[----:B------:R-:W-:Y:S02]  /*01c0*/  IMAD R20, R9, 0x7, R10 ;  /* 0x0000000709147824 */ /* 0x000fe400078e020a */
[----:B--2---:R-:W-:-:S04]  /*01d0*/  IMAD.WIDE R2, R11, 0x4, R18 ;  /* 0x000000040b027825 */ /* 0x004fc800078e0212 */
[----:B------:R-:W-:-:S04]  /*01e0*/  IMAD.WIDE R4, R13, 0x4, R18 ;  /* 0x000000040d047825 */ /* 0x000fc800078e0212 */
[----:B------:R-:W-:-:S04]  /*01f0*/  IMAD.WIDE R6, R15, 0x4, R18 ;  /* 0x000000040f067825 */ /* 0x000fc800078e0212 */
[----:B------:R-:W-:Y:S01]  /*0200*/  IMAD.WIDE R8, R23, 0x4, R18 ;  /* 0x0000000417087825 */ /* 0x000fe200078e0212 */
[----:B------:R-:W-:-:S03]  /*0210*/  CS2R R22, SRZ ;  /* 0x0000000000167805 */ /* 0x000fc6000001ff00 */
[--C-:B------:R-:W-:Y:S01]  /*0220*/  IMAD.WIDE R10, R25, 0x4, R18.reuse ;  /* 0x00000004190a7825 */ /* 0x100fe200078e0212 */
[----:B------:R-:W-:Y:S02]  /*0230*/  CS2R R24, SRZ ;  /* 0x0000000000187805 */ /* 0x000fe4000001ff00 */
[----:B------:R1:W2:Y:S01]  /*0240*/  @!P0 LDG.E.EL R23, desc[UR6][R2.64] ;  /* 0x0000000602178981 */ /* 0x0002a2000c2e1900 */
[--C-:B------:R-:W-:Y:S01]  /*0250*/  IMAD.WIDE R12, R27, 0x4, R18.reuse ;  /* 0x000000041b0c7825 */ /* 0x100fe200078e0212 */
[----:B------:R-:W-:Y:S02]  /*0260*/  CS2R R26, SRZ ;  /* 0x00000000001a7805 */ /* 0x000fe4000001ff00 */
[----:B------:R-:W3:Y:S01]  /*0270*/  @!P0 LDG.E.EL R24, desc[UR6][R4.64] ;  /* 0x0000000604188981 */ /* 0x000ee2000c2e1900 */
[----:B------:R-:W-:-:S03]  /*0280*/  IMAD.WIDE R14, R29, 0x4, R18 ;  /* 0x000000041d0e7825 */ /* 0x000fc600078e0212 */
[----:B------:R4:W5:Y:S01]  /*0290*/  @!P0 LDG.E.EL R22, desc[UR6][R8.64] ;  /* 0x0000000608168981 */ /* 0x000962000c2e1900 */
[----:B------:R-:W-:-:S03]  /*02a0*/  IMAD.WIDE R18, R20, 0x4, R18 ;  /* 0x0000000414127825 */ /* 0x000fc600078e0212 */
[----:B------:R1:W5:Y:S01]  /*02b0*/  @!P0 LDG.E.EL R25, desc[UR6][R10.64] ;  /* 0x000000060a198981 */ /* 0x000362000c2e1900 */
[----:B------:R-:W-:-:S03]  /*02c0*/  IMAD.MOV.U32 R20, RZ, RZ, RZ ;  /* 0x000000ffff147224 */ /* 0x000fc600078e00ff */
[----:B------:R1:W5:Y:S04]  /*02d0*/  @!P0 LDG.E.EL R26, desc[UR6][R12.64] ;  /* 0x000000060c1a8981 */ /* 0x000368000c2e1900 */
[----:B------:R-:W5:Y:S04]  /*02e0*/  @!P0 LDG.E.EL R20, desc[UR6][R6.64] ;  /* 0x0000000606148981 */ /* 0x000f68000c2e1900 */
[----:B------:R-:W5:Y:S04]  /*02f0*/  @!P0 LDG.E.EL R28, desc[UR6][R14.64] ;  /* 0x000000060e1c8981 */ /* 0x000f68000c2e1900 */
[----:B------:R-:W5:Y:S01]  /*0300*/  @!P0 LDG.E.EL R27, desc[UR6][R18.64] ;  /* 0x00000006121b8981 */ /* 0x000f62000c2e1900 */
[----:B------:R-:W4:Y:S01]  /*0310*/  S2UR UR5, SR_CgaCtaId ;  /* 0x00000000000579c3 */ /* 0x000f220000008800 */
[----:B-1----:R-:W-:Y:S01]  /*0320*/  IMAD.SHL.U32 R2, R0, 0x80, RZ ;  /* 0x0000008000027824 */ /* 0x002fe200078e00ff */
[----:B------:R-:W-:-:S04]  /*0330*/  UMOV UR4, 0x400 ;  /* 0x0000040000047882 */ /* 0x000fc80000000000 */
[----:B------:R-:W-:-:S04]  /*0340*/  LOP3.LUT R2, R2, 0x380, RZ, 0xc0, !PT ;  /* 0x0000038002027812 */ /* 0x000fc800078ec0ff */
[----:B------:R-:W-:Y:S01]  /*0350*/  LOP3.LUT R21, R2, R21, RZ, 0xfc, !PT ;  /* 0x0000001502157212 */ /* 0x000fe200078efcff */
[----:B0---4-:R-:W-:-:S06]  /*0360*/  UPRMT UR4, UR5, 0x654, UR4 ;  /* 0x0000065405047896 */ /* 0x011fcc0008000004 */
[----:B------:R-:W-:-:S05]  /*0370*/  LEA.HI R2, R2, UR4, RZ, 0x1d ;  /* 0x0000000402027c11 */ /* 0x000fca000f8fe8ff */
[----:B------:R-:W-:Y:S01]  /*0380*/  IMAD R21, R21, 0x4, R2 ;  /* 0x0000000415157824 */ /* 0x000fe200078e0202 */
[----:B------:R-:W-:Y:S02]  /*0390*/  SHF.R.U32.HI R2, RZ, 0x1, R0 ;  /* 0x00000001ff027819 */ /* 0x000fe40000011600 */
[----:B------:R-:W-:Y:S02]  /*03a0*/  SHF.L.U32 R3, R0, 0x2, RZ ;  /* 0x0000000200037819 */ /* 0x000fe400000006ff */
[----:B------:R-:W-:Y:S02]  /*03b0*/  LOP3.LUT R2, R2, 0x30, RZ, 0xc0, !PT ;  /* 0x0000003002027812 */ /* 0x000fe400078ec0ff */
[----:B------:R-:W-:-:S03]  /*03c0*/  LOP3.LUT R8, R3, 0x1fc, RZ, 0xc0, !PT ;  /* 0x000001fc03087812 */ /* 0x000fc600078ec0ff */
[----:B------:R-:W-:-:S04]  /*03d0*/  VIADD R5, R2, UR4 ;  /* 0x0000000402057c36 */ /* 0x000fc80008000000 */
[----:B------:R-:W-:Y:S01]  /*03e0*/  IMAD R5, R8, 0x4, R5 ;  /* 0x0000000408057824 */ /* 0x000fe200078e0205 */
[----:B------:R-:W-:Y:S02]  /*03f0*/  LOP3.LUT R16, R16, 0x7c, R3, 0xf8, !PT ;  /* 0x0000007c10107812 */ /* 0x000fe400078ef803 */
[----:B------:R-:W0:Y:S03]  /*0400*/  LDC.64 R2, c[0x0][0x218] ;  /* 0x00008600ff027b82 */ /* 0x000e260000000a00 */
[----:B------:R-:W-:Y:S01]  /*0410*/  IMAD.HI R9, R16, 0x66666667, RZ ;  /* 0x6666666710097827 */ /* 0x000fe200078e02ff */
[----:B------:R-:W-:-:S04]  /*0420*/  SHF.R.U32.HI R0, RZ, 0x5, R0 ;  /* 0x00000005ff007819 */ /* 0x000fc80000011600 */
[----:B------:R-:W-:Y:S02]  /*0430*/  SHF.R.U32.HI R10, RZ, 0x1f, R9 ;  /* 0x0000001fff0a7819 */ /* 0x000fe40000011609 */
[----:B------:R-:W-:Y:S02]  /*0440*/  SGXT.U32 R0, R0, 0x2 ;  /* 0x000000020000781a */ /* 0x000fe40000000000 */
[----:B------:R-:W-:Y:S02]  /*0450*/  LEA.HI.SX32 R9, R9, R10, 0x1a ;  /* 0x0000000a09097211 */ /* 0x000fe400078fd2ff */
[----:B------:R-:W-:Y:S02]  /*0460*/  LOP3.LUT R0, R17, R0, RZ, 0xfc, !PT ;  /* 0x0000000011007212 */ /* 0x000fe400078efcff */
[----:B------:R-:W-:Y:S01]  /*0470*/  LOP3.LUT R10, R8, 0x200, RZ, 0xfc, !PT ;  /* 0x00000200080a7812 */ /* 0x000fe200078efcff */
[----:B------:R-:W-:Y:S01]  /*0480*/  IMAD R16, R9, -0xa0, R16 ;  /* 0xffffff6009107824 */ /* 0x000fe200078e0210 */
[----:B------:R-:W-:-:S02]  /*0490*/  LOP3.LUT R11, R0, 0x4, RZ, 0xfc, !PT ;  /* 0x00000004000b7812 */ /* 0x000fc400078efcff */
[----:B------:R-:W-:Y:S01]  /*04a0*/  SHF.R.U32.HI R10, RZ, 0x3, R10 ;  /* 0x00000003ff0a7819 */ /* 0x000fe2000001160a */
[----:B------:R-:W-:Y:S01]  /*04b0*/  IMAD R9, R9, 0x460, R16 ;  /* 0x0000046009097824 */ /* 0x000fe200078e0210 */
[----:B------:R-:W-:Y:S02]  /*04c0*/  ISETP.GE.AND P1, PT, R0, 0x7, PT ;  /* 0x000000070000780c */ /* 0x000fe40003f26270 */
[----:B------:R-:W-:Y:S02]  /*04d0*/  ISETP.GE.AND P0, PT, R11, 0x7, PT ;  /* 0x000000070b00780c */ /* 0x000fe40003f06270 */
[----:B------:R-:W-:Y:S01]  /*04e0*/  LOP3.LUT R10, R10, 0x70, RZ, 0xc0, !PT ;  /* 0x000000700a0a7812 */ /* 0x000fe200078ec0ff */
[----:B------:R-:W-:-:S04]  /*04f0*/  IMAD R9, R0, 0xa0, R9 ;  /* 0x000000a000097824 */ /* 0x000fc800078e0209 */
[----:B------:R-:W-:Y:S02]  /*0500*/  VIADD R13, R10, UR4 ;  /* 0x000000040a0d7c36 */ /* 0x000fe40008000000 */
[----:B0-----:R-:W-:-:S03]  /*0510*/  IMAD.WIDE R10, R9, 0x4, R2 ;  /* 0x00000004090a7825 */ /* 0x001fc600078e0202 */
[----:B------:R-:W-:Y:S01]  /*0520*/  LEA R13, R8, R13, 0x2 ;  /* 0x0000000d080d7211 */ /* 0x000fe200078e10ff */
[----:B--2---:R-:W-:Y:S04]  /*0530*/  STS [R21], R23 ;  /* 0x0000001715007388 */ /* 0x004fe80000000800 */
[----:B---3--:R-:W-:Y:S04]  /*0540*/  STS [R21+0x40], R24 ;  /* 0x0000401815007388 */ /* 0x008fe80000000800 */
[----:B-----5:R-:W-:Y:S04]  /*0550*/  STS [R21+0xc0], R22 ;  /* 0x0000c01615007388 */ /* 0x020fe80000000800 */
[----:B------:R-:W-:Y:S04]  /*0560*/  STS [R21+0x100], R25 ;  /* 0x0001001915007388 */ /* 0x000fe80000000800 */
[----:B------:R-:W-:Y:S04]  /*0570*/  STS [R21+0x140], R26 ;  /* 0x0001401a15007388 */ /* 0x000fe80000000800 */
[----:B------:R-:W-:Y:S04]  /*0580*/  STS [R21+0x80], R20 ;  /* 0x0000801415007388 */ /* 0x000fe80000000800 */
[----:B------:R-:W-:Y:S04]  /*0590*/  STS [R21+0x180], R28 ;  /* 0x0001801c15007388 */ /* 0x000fe80000000800 */
[----:B------:R-:W-:Y:S01]  /*05a0*/  STS [R21+0x1c0], R27 ;  /* 0x0001c01b15007388 */ /* 0x000fe20000000800 */
[----:B------:R-:W-:Y:S06]  /*05b0*/  BAR.SYNC.DEFER_BLOCKING 0x0 ;  /* 0x0000000000007b1d */ /* 0x000fec0000010000 */
[----:B------:R-:W0:Y:S04]  /*05c0*/  LDS.128 R4, [R5] ;  /* 0x0000000005047984 */ /* 0x000e280000000c00 */
[----:B0-----:R0:W-:Y:S02]  /*05d0*/  @!P1 STG.E.128 desc[UR6][R10.64], R4 ;  /* 0x000000040a009986 */ /* 0x0011e4000c101d06 */
[----:B0-----:R-:W-:Y:S05]  /*05e0*/  @P0 EXIT ;  /* 0x000000000000094d */ /* 0x001fea0003800000 */
[----:B------:R-:W0:Y:S01]  /*05f0*/  LDS.128 R12, [R13+0x800] ;  /* 0x000800000d0c7984 */ /* 0x000e220000000c00 */
[----:B------:R-:W-:-:S04]  /*0600*/  VIADD R9, R9, 0x280 ;  /* 0x0000028009097836 */ /* 0x000fc80000000000 */
[----:B------:R-:W-:-:S05]  /*0610*/  IMAD.WIDE R2, R9, 0x4, R2 ;  /* 0x0000000409027825 */ /* 0x000fca00078e0202 */
[----:B0-----:R-:W-:Y:S01]  /*0620*/  STG.E.128 desc[UR6][R2.64], R12 ;  /* 0x0000000c02007986 */ /* 0x001fe2000c101d06 */
[----:B------:R-:W-:Y:S05]  /*0630*/  EXIT ;  /* 0x000000000000794d */ /* 0x000fea0003800000 */
.L_x_0:
[----:B------:R-:W-:-:S00]  /*0640*/  BRA `(.L_x_0) ;  /* 0xfffffffc00fc7947 */ /* 0x000fc0000383ffff */
[----:B------:R-:W-:-:S00]  /*0650*/  NOP ;  /* 0x0000000000007918 */ /* 0x000fc00000000000 */
        /* <DEDUP_REMOVED lines=10> */
.L_x_1:


//--------------------- .nv.shared.triton_poi_fused__native_batch_norm_legit_no_training_convolution_relu_34 --------------------------
	.section	.nv.shared.triton_poi_fused__native_batch_norm_legit_no_training_convolution_relu_34,"aw",@nobits
	.sectionflags	@""
	.align	16
	.zero		1024


//--------------------- .nv.constant0.triton_poi_fused__native_batch_norm_legit_no_training_convolution_relu_34 --------------------------
	.section	.nv.constant0.triton_poi_fused__native_batch_norm_legit_no_training_convolution_relu_34,"a",@progbits
	.sectionflags	@""
	.align	4
.nv.constant0.triton_poi_fused__native_batch_norm_legit_no_training_convolution_relu_34:
	.zero		552
